	.headerflags	@"EF_CUDA_TEXMODE_UNIFIED EF_CUDA_64BIT_ADDRESS EF_CUDA_ACCELERATORS EF_CUDA_SM90 EF_CUDA_VIRTUAL_SM(EF_CUDA_SM90)"
	.elftype	@"ET_EXEC"


//--------------------- .nv.info                  --------------------------
	.section	.nv.info,"",@"SHT_CUDA_INFO"
	.align	4


	//----- nvinfo : EIATTR_REGCOUNT
	.align		4
        /*0000*/ 	.byte	0x04, 0x2f
        /*0002*/ 	.short	(.L_1 - .L_0)
	.align		4
.L_0:
        /*0004*/ 	.word	index@(triton_poi_fused_convolution_25)
        /*0008*/ 	.word	0x0000000c


	//----- nvinfo : EIATTR_MIN_STACK_SIZE
	.align		4
.L_1:
        /*000c*/ 	.byte	0x04, 0x12
        /*000e*/ 	.short	(.L_3 - .L_2)
	.align		4
.L_2:
        /*0010*/ 	.word	index@(triton_poi_fused_convolution_25)
        /*0014*/ 	.word	0x00000000


	//----- nvinfo : EIATTR_FRAME_SIZE
	.align		4
.L_3:
        /*0018*/ 	.byte	0x04, 0x11
        /*001a*/ 	.short	(.L_5 - .L_4)
	.align		4
.L_4:
        /*001c*/ 	.word	index@(triton_poi_fused_convolution_25)
        /*0020*/ 	.word	0x00000000


	//----- nvinfo : EIATTR_MIN_STACK_SIZE
	.align		4
.L_5:
        /*0024*/ 	.byte	0x04, 0x12
        /*0026*/ 	.short	(.L_7 - .L_6)
	.align		4
.L_6:
        /*0028*/ 	.word	index@(triton_poi_fused_convolution_25)
        /*002c*/ 	.word	0x00000000
.L_7:


//--------------------- .nv.info.triton_poi_fused_convolution_25 --------------------------
	.section	.nv.info.triton_poi_fused_convolution_25,"",@"SHT_CUDA_INFO"
	.sectionflags	@""
	.align	4


	//----- nvinfo : EIATTR_CUDA_API_VERSION
	.align		4
        /*0000*/ 	.byte	0x04, 0x37
        /*0002*/ 	.short	(.L_9 - .L_8)
.L_8:
        /*0004*/ 	.word	0x0000007c


	//----- nvinfo : EIATTR_KPARAM_INFO
	.align		4
.L_9:
        /*0008*/ 	.byte	0x04, 0x17
        /*000a*/ 	.short	(.L_11 - .L_10)
.L_10:
        /*000c*/ 	.word	0x00000000
        /*0010*/ 	.short	0x0002
        /*0012*/ 	.short	0x0010
        /*0014*/ 	.byte	0x00, 0xf0, 0x11, 0x00


	//----- nvinfo : EIATTR_KPARAM_INFO
	.align		4
.L_11:
        /*0018*/ 	.byte	0x04, 0x17
        /*001a*/ 	.short	(.L_13 - .L_12)
.L_12:
        /*001c*/ 	.word	0x00000000
        /*0020*/ 	.short	0x0001
        /*0022*/ 	.short	0x0008
        /*0024*/ 	.byte	0x00, 0xf4, 0x21, 0x00


	//----- nvinfo : EIATTR_KPARAM_INFO
	.align		4
.L_13:
        /*0028*/ 	.byte	0x04, 0x17
        /*002a*/ 	.short	(.L_15 - .L_14)
.L_14:
        /*002c*/ 	.word	0x00000000
        /*0030*/ 	.short	0x0000
        /*0032*/ 	.short	0x0000
        /*0034*/ 	.byte	0x00, 0xf4, 0x21, 0x00


	//----- nvinfo : EIATTR_SPARSE_MMA_MASK
	.align		4
.L_15:
        /*0038*/ 	.byte	0x03, 0x50
        /*003a*/ 	.short	0x0000


	//----- nvinfo : EIATTR_MAXREG_COUNT
	.align		4
        /*003c*/ 	.byte	0x03, 0x1b
        /*003e*/ 	.short	0x00ff


	//----- nvinfo : EIATTR_EXIT_INSTR_OFFSETS
	.align		4
        /*0040*/ 	.byte	0x04, 0x1c
        /*0042*/ 	.short	(.L_17 - .L_16)


	//   ....[0]....
.L_16:
        /*0044*/ 	.word	0x00000160


	//----- nvinfo : EIATTR_REQNTID
	.align		4
.L_17:
        /*0048*/ 	.byte	0x04, 0x10
        /*004a*/ 	.short	(.L_19 - .L_18)
.L_18:
        /*004c*/ 	.word	0x00000080
        /*0050*/ 	.word	0x00000001
        /*0054*/ 	.word	0x00000001


	//----- nvinfo : EIATTR_CBANK_PARAM_SIZE
	.align		4
.L_19:
        /*0058*/ 	.byte	0x03, 0x19
        /*005a*/ 	.short	0x0014


	//----- nvinfo : EIATTR_PARAM_CBANK
	.align		4
        /*005c*/ 	.byte	0x04, 0x0a
        /*005e*/ 	.short	(.L_21 - .L_20)
	.align		4
.L_20:
        /*0060*/ 	.word	index@(.nv.constant0.triton_poi_fused_convolution_25)
        /*0064*/ 	.short	0x0210
        /*0066*/ 	.short	0x0014


	//----- nvinfo : EIATTR_SW_WAR
	.align		4
.L_21:
        /*0068*/ 	.byte	0x04, 0x36
        /*006a*/ 	.short	(.L_23 - .L_22)
.L_22:
        /*006c*/ 	.word	0x00000008
.L_23:


//--------------------- .nv.callgraph             --------------------------
	.section	.nv.callgraph,"",@"SHT_CUDA_CALLGRAPH"
	.align	4
	.sectionentsize	8
	.align		4
        /*0000*/ 	.word	0x00000000
	.align		4
        /*0004*/ 	.word	0xffffffff
	.align		4
        /*0008*/ 	.word	0x00000000
	.align		4
        /*000c*/ 	.word	0xfffffffe
	.align		4
        /*0010*/ 	.word	0x00000000
	.align		4
        /*0014*/ 	.word	0xfffffffd
	.align		4
        /*0018*/ 	.word	0x00000000
	.align		4
        /*001c*/ 	.word	0xfffffffc


//--------------------- .text.triton_poi_fused_convolution_25 --------------------------
	.section	.text.triton_poi_fused_convolution_25,"ax",@progbits
	.align	128
        .global         triton_poi_fused_convolution_25
        .type           triton_poi_fused_convolution_25,@function
        .size           triton_poi_fused_convolution_25,(.L_x_1 - triton_poi_fused_convolution_25)
        .other          triton_poi_fused_convolution_25,@"STO_CUDA_ENTRY STV_DEFAULT"
triton_poi_fused_convolution_25:
.text.triton_poi_fused_convolution_25:
[----:B------:R-:W-:Y:S01]  /*0000*/  LDC R1, c[0x0][0x28] ;  /* 0x00000a00ff017b82 */ /* 0x000fe20000000800 */
[----:B------:R-:W1:Y:S07]  /*0010*/  S2R R0, SR_TID.X ;  /* 0x0000000000007919 */ /* 0x000e6e0000002100 */
[----:B------:R-:W2:Y:S01]  /*0020*/  LDC.64 R4, c[0x0][0x218] ;  /* 0x00008600ff047b82 */ /* 0x000ea20000000a00 */
[----:B------:R-:W-:Y:S01]  /*0030*/  ULDC.64 UR4, c[0x0][0x208] ;  /* 0x0000820000047ab9 */ /* 0x000fe20000000a00 */
[----:B------:R-:W3:Y:S01]  /*0040*/  S2R R7, SR_CTAID.X ;  /* 0x0000000000077919 */ /* 0x000ee20000002500 */
[----:B-1----:R-:W-:-:S02]  /*0050*/  LOP3.LUT R0, R0, 0x7f, RZ, 0xc0, !PT ;  /* 0x0000007f00007812 */ /* 0x002fc400078ec0ff */
[----:B---3--:R-:W-:-:S03]  /*0060*/  SHF.R.S32.HI R2, RZ, 0x18, R7 ;  /* 0x00000018ff027819 */ /* 0x008fc60000011407 */
[----:B------:R-:W-:Y:S01]  /*0070*/  IMAD R7, R7, 0x80, R0 ;  /* 0x0000008007077824 */ /* 0x000fe200078e0200 */
[----:B------:R-:W-:Y:S02]  /*0080*/  SGXT R0, R2, 0x1 ;  /* 0x000000010200781a */ /* 0x000fe40000000200 */
[----:B------:R-:W1:Y:S02]  /*0090*/  LDC.64 R2, c[0x0][0x210] ;  /* 0x00008400ff027b82 */ /* 0x000e640000000a00 */
[----:B------:R-:W-:-:S04]  /*00a0*/  LEA.HI R0, R0, R7, RZ, 0x4 ;  /* 0x0000000700007211 */ /* 0x000fc800078f20ff */
[--C-:B------:R-:W-:Y:S02]  /*00b0*/  SHF.R.S32.HI R6, RZ, 0x4, R0.reuse ;  /* 0x00000004ff067819 */ /* 0x100fe40000011400 */
[----:B------:R-:W-:-:S04]  /*00c0*/  SHF.R.S32.HI R9, RZ, 0x1f, R0 ;  /* 0x0000001fff097819 */ /* 0x000fc80000011400 */
[----:B------:R-:W-:-:S04]  /*00d0*/  LEA.HI R9, R9, R6, RZ, 0x8 ;  /* 0x0000000609097211 */ /* 0x000fc800078f40ff */
[----:B------:R-:W-:-:S05]  /*00e0*/  LOP3.LUT R9, R9, 0xffffff00, RZ, 0xc0, !PT ;  /* 0xffffff0009097812 */ /* 0x000fca00078ec0ff */
[----:B------:R-:W-:Y:S02]  /*00f0*/  IMAD.IADD R9, R6, 0x1, -R9 ;  /* 0x0000000106097824 */ /* 0x000fe400078e0a09 */
[----:B-1----:R-:W-:-:S04]  /*0100*/  IMAD.WIDE R2, R7, 0x4, R2 ;  /* 0x0000000407027825 */ /* 0x002fc800078e0202 */
[----:B--2---:R-:W-:Y:S01]  /*0110*/  IMAD.WIDE R4, R9, 0x4, R4 ;  /* 0x0000000409047825 */ /* 0x004fe200078e0204 */
[----:B------:R-:W2:Y:S05]  /*0120*/  LDG.E R0, desc[UR4][R2.64] ;  /* 0x0000000402007981 */ /* 0x000eaa000c1e1900 */
[----:B------:R-:W2:Y:S02]  /*0130*/  LDG.E.EL R5, desc[UR4][R4.64] ;  /* 0x0000000404057981 */ /* 0x000ea4000c2e1900 */
[----:B--2---:R-:W-:-:S05]  /*0140*/  FADD R7, R0, R5 ;  /* 0x0000000500077221 */ /* 0x004fca0000000000 */
[----:B------:R-:W-:Y:S01]  /*0150*/  STG.E desc[UR4][R2.64], R7 ;  /* 0x0000000702007986 */ /* 0x000fe2000c101904 */
[----:B------:R-:W-:Y:S05]  /*0160*/  EXIT ;  /* 0x000000000000794d */ /* 0x000fea0003800000 */
.L_x_0:
[----:B------:R-:W-:-:S00]  /*0170*/  BRA `(.L_x_0) ;  /* 0xfffffffc00fc7947 */ /* 0x000fc0000383ffff */
[----:B------:R-:W-:-:S00]  /*0180*/  NOP ;  /* 0x0000000000007918 */ /* 0x000fc00000000000 */
[----:B------:R-:W-:-:S00]  /*0190*/  NOP ;  /* 0x0000000000007918 */ /* 0x000fc00000000000 */
[----:B------:R-:W-:-:S00]  /*01a0*/  NOP ;  /* 0x0000000000007918 */ /* 0x000fc00000000000 */
[----:B------:R-:W-:-:S00]  /*01b0*/  NOP ;  /* 0x0000000000007918 */ /* 0x000fc00000000000 */
[----:B------:R-:W-:-:S00]  /*01c0*/  NOP ;  /* 0x0000000000007918 */ /* 0x000fc00000000000 */
[----:B------:R-:W-:-:S00]  /*01d0*/  NOP ;  /* 0x0000000000007918 */ /* 0x000fc00000000000 */
[----:B------:R-:W-:-:S00]  /*01e0*/  NOP ;  /* 0x0000000000007918 */ /* 0x000fc00000000000 */
[----:B------:R-:W-:-:S00]  /*01f0*/  NOP ;  /* 0x0000000000007918 */ /* 0x000fc00000000000 */
.L_x_1:


//--------------------- .nv.constant0.triton_poi_fused_convolution_25 --------------------------
	.section	.nv.constant0.triton_poi_fused_convolution_25,"a",@progbits
	.sectionflags	@""
	.align	4
.nv.constant0.triton_poi_fused_convolution_25:
	.zero		548
